//
// Generated by NVIDIA NVVM Compiler
//
// Compiler Build ID: CL-36424714
// Cuda compilation tools, release 13.0, V13.0.88
// Based on NVVM 20.0.0
//

.version 9.0
.target sm_100
.address_size 64

	// .globl	_Z9addKernelPiS_S_ii

.visible .entry _Z9addKernelPiS_S_ii(
	.param .u64 .ptr .align 1 _Z9addKernelPiS_S_ii_param_0,
	.param .u64 .ptr .align 1 _Z9addKernelPiS_S_ii_param_1,
	.param .u64 .ptr .align 1 _Z9addKernelPiS_S_ii_param_2,
	.param .u32 _Z9addKernelPiS_S_ii_param_3,
	.param .u32 _Z9addKernelPiS_S_ii_param_4
)
{
	.reg .pred 	%p<4>;
	.reg .b32 	%r<17>;
	.reg .b64 	%rd<15>;

	ld.param.u64 	%rd4, [_Z9addKernelPiS_S_ii_param_0];
	ld.param.u64 	%rd5, [_Z9addKernelPiS_S_ii_param_1];
	ld.param.u64 	%rd6, [_Z9addKernelPiS_S_ii_param_2];
	ld.param.u32 	%r3, [_Z9addKernelPiS_S_ii_param_3];
	ld.param.u32 	%r4, [_Z9addKernelPiS_S_ii_param_4];
	cvta.to.global.u64 	%rd1, %rd6;
	cvta.to.global.u64 	%rd2, %rd5;
	cvta.to.global.u64 	%rd3, %rd4;
	setp.ne.s32 	%p1, %r4, 1;
	@%p1 bra 	$L__BB0_3;
	mov.u32 	%r11, %tid.x;
	mov.u32 	%r12, %ctaid.x;
	mov.u32 	%r13, %ntid.x;
	mad.lo.s32 	%r1, %r12, %r13, %r11;
	setp.ge.s32 	%p3, %r1, %r3;
	@%p3 bra 	$L__BB0_5;
	mul.wide.s32 	%rd11, %r1, 4;
	add.s64 	%rd12, %rd3, %rd11;
	ld.global.u32 	%r14, [%rd12];
	add.s64 	%rd13, %rd2, %rd11;
	ld.global.u32 	%r15, [%rd13];
	add.s32 	%r16, %r15, %r14;
	add.s64 	%rd14, %rd1, %rd11;
	st.global.u32 	[%rd14], %r16;
	bra.uni 	$L__BB0_5;
$L__BB0_3:
	mov.u32 	%r5, %tid.x;
	mov.u32 	%r6, %ctaid.x;
	mov.u32 	%r7, %ntid.x;
	mad.lo.s32 	%r2, %r6, %r7, %r5;
	setp.ge.s32 	%p2, %r2, %r3;
	@%p2 bra 	$L__BB0_5;
	mul.wide.s32 	%rd7, %r2, 4;
	add.s64 	%rd8, %rd3, %rd7;
	ld.global.u32 	%r8, [%rd8];
	add.s64 	%rd9, %rd2, %rd7;
	ld.global.u32 	%r9, [%rd9];
	add.s32 	%r10, %r9, %r8;
	add.s64 	%rd10, %rd1, %rd7;
	st.global.u32 	[%rd10], %r10;
$L__BB0_5:
	ret;

}
	// .globl	_Z10syncKernelPi
.visible .entry _Z10syncKernelPi(
	.param .u64 .ptr .align 1 _Z10syncKernelPi_param_0
)
{
	.reg .pred 	%p<3>;
	.reg .b32 	%r<3>;
	.reg .b64 	%rd<3>;

	ld.param.u64 	%rd2, [_Z10syncKernelPi_param_0];
	cvta.to.global.u64 	%rd1, %rd2;
	ld.volatile.global.u32 	%r1, [%rd1];
	setp.eq.s32 	%p1, %r1, 1;
	@%p1 bra 	$L__BB1_2;
$L__BB1_1:
	membar.sys;
	ld.volatile.global.u32 	%r2, [%rd1];
	setp.ne.s32 	%p2, %r2, 1;
	@%p2 bra 	$L__BB1_1;
$L__BB1_2:
	ret;

}


// ===== COMPILED SASS (sm_100) =====

	.target	sm_100

	.elftype	@"ET_EXEC"


//--------------------- .note.nv.tkinfo           --------------------------
	.section	.note.nv.tkinfo,"",@"SHT_NOTE"
	.sectionflags	@"SHF_NOTE_NV_TKINFO"
	.tkinfo
        /*0018*/ 	.word	0x00000002
        /*0030*/ 	.string	""
        /*0030*/ 	.string	"ptxas"
        /*0030*/ 	.string	"Cuda compilation tools, release 13.0, V13.0.88"
        /*0030*/ 	.string	"Build cuda_13.0.r13.0/compiler.36424714_0"
        /*0030*/ 	.string	"-arch sm_100 -m 64 "



//--------------------- .note.nv.cuinfo           --------------------------
	.section	.note.nv.cuinfo,"",@"SHT_NOTE"
	.sectionflags	@"SHF_NOTE_NV_CUINFO"
        /*0018*/ 	.short	0x0002
        /*001a*/ 	.short	0x0064
        /*001c*/ 	.short	0x0082
	.zero		2


//--------------------- .nv.info                  --------------------------
	.section	.nv.info,"",@"SHT_CUDA_INFO"
	.align	4


	//----- nvinfo : EIATTR_REGCOUNT
	.align		4
        /*0000*/ 	.byte	0x04, 0x2f
        /*0002*/ 	.short	(.L_1 - .L_0)
	.align		4
.L_0:
        /*0004*/ 	.word	index@(_Z9addKernelPiS_S_ii)
        /*0008*/ 	.word	0x0000000c


	//----- nvinfo : EIATTR_FRAME_SIZE
	.align		4
.L_1:
        /*000c*/ 	.byte	0x04, 0x11
        /*000e*/ 	.short	(.L_3 - .L_2)
	.align		4
.L_2:
        /*0010*/ 	.word	index@(_Z9addKernelPiS_S_ii)
        /*0014*/ 	.word	0x00000000


	//----- nvinfo : EIATTR_REGCOUNT
	.align		4
.L_3:
        /*0018*/ 	.byte	0x04, 0x2f
        /*001a*/ 	.short	(.L_5 - .L_4)
	.align		4
.L_4:
        /*001c*/ 	.word	index@(_Z10syncKernelPi)
        /*0020*/ 	.word	0x00000006


	//----- nvinfo : EIATTR_FRAME_SIZE
	.align		4
.L_5:
        /*0024*/ 	.byte	0x04, 0x11
        /*0026*/ 	.short	(.L_7 - .L_6)
	.align		4
.L_6:
        /*0028*/ 	.word	index@(_Z10syncKernelPi)
        /*002c*/ 	.word	0x00000000


	//----- nvinfo : EIATTR_MIN_STACK_SIZE
	.align		4
.L_7:
        /*0030*/ 	.byte	0x04, 0x12
        /*0032*/ 	.short	(.L_9 - .L_8)
	.align		4
.L_8:
        /*0034*/ 	.word	index@(_Z10syncKernelPi)
        /*0038*/ 	.word	0x00000000


	//----- nvinfo : EIATTR_MIN_STACK_SIZE
	.align		4
.L_9:
        /*003c*/ 	.byte	0x04, 0x12
        /*003e*/ 	.short	(.L_11 - .L_10)
	.align		4
.L_10:
        /*0040*/ 	.word	index@(_Z9addKernelPiS_S_ii)
        /*0044*/ 	.word	0x00000000
.L_11:


//--------------------- .nv.compat                --------------------------
	.section	.nv.compat,"",@"SHT_CUDA_COMPAT_INFO"
	.align	4
        /*0000*/ 	.byte	0x02, 0x09, 0x00, 0x00, 0x02, 0x02, 0x01, 0x00, 0x02, 0x05, 0x05, 0x00, 0x03, 0x07, 0x01, 0x01
        /*0010*/ 	.byte	0x02, 0x03, 0x00, 0x00, 0x02, 0x06, 0x01, 0x00, 0x04, 0x0b, 0x08, 0x00, 0x09, 0x00, 0x00, 0x00
        /*0020*/ 	.byte	0x00, 0x00, 0x00, 0x00


//--------------------- .nv.info._Z10syncKernelPi --------------------------
	.section	.nv.info._Z10syncKernelPi,"",@"SHT_CUDA_INFO"
	.sectionflags	@""
	.align	4


	//----- nvinfo : EIATTR_CUDA_API_VERSION
	.align		4
        /*0000*/ 	.byte	0x04, 0x37
        /*0002*/ 	.short	(.L_13 - .L_12)
.L_12:
        /*0004*/ 	.word	0x00000082


	//----- nvinfo : EIATTR_KPARAM_INFO
	.align		4
.L_13:
        /*0008*/ 	.byte	0x04, 0x17
        /*000a*/ 	.short	(.L_15 - .L_14)
.L_14:
        /*000c*/ 	.word	0x00000000
        /*0010*/ 	.short	0x0000
        /*0012*/ 	.short	0x0000
        /*0014*/ 	.byte	0x00, 0xf5, 0x21, 0x00


	//----- nvinfo : EIATTR_SPARSE_MMA_MASK
	.align		4
.L_15:
        /*0018*/ 	.byte	0x03, 0x50
        /*001a*/ 	.short	0x0000


	//----- nvinfo : EIATTR_MAXREG_COUNT
	.align		4
        /*001c*/ 	.byte	0x03, 0x1b
        /*001e*/ 	.short	0x00ff


	//----- nvinfo : EIATTR_MERCURY_ISA_VERSION
	.align		4
        /*0020*/ 	.byte	0x03, 0x5f
        /*0022*/ 	.short	0x0101


	//----- nvinfo : EIATTR_VRC_CTA_INIT_COUNT
	.align		4
        /*0024*/ 	.byte	0x02, 0x4a
	.zero		1
	.zero		1


	//----- nvinfo : EIATTR_EXIT_INSTR_OFFSETS
	.align		4
        /*0028*/ 	.byte	0x04, 0x1c
        /*002a*/ 	.short	(.L_17 - .L_16)


	//   ....[0]....
.L_16:
        /*002c*/ 	.word	0x00000050


	//   ....[1]....
        /*0030*/ 	.word	0x000000d0


	//----- nvinfo : EIATTR_CBANK_PARAM_SIZE
	.align		4
.L_17:
        /*0034*/ 	.byte	0x03, 0x19
        /*0036*/ 	.short	0x0008


	//----- nvinfo : EIATTR_PARAM_CBANK
	.align		4
        /*0038*/ 	.byte	0x04, 0x0a
        /*003a*/ 	.short	(.L_19 - .L_18)
	.align		4
.L_18:
        /*003c*/ 	.word	index@(.nv.constant0._Z10syncKernelPi)
        /*0040*/ 	.short	0x0380
        /*0042*/ 	.short	0x0008


	//----- nvinfo : EIATTR_SW_WAR
	.align		4
.L_19:
        /*0044*/ 	.byte	0x04, 0x36
        /*0046*/ 	.short	(.L_21 - .L_20)
.L_20:
        /*0048*/ 	.word	0x00000008
.L_21:


//--------------------- .nv.info._Z9addKernelPiS_S_ii --------------------------
	.section	.nv.info._Z9addKernelPiS_S_ii,"",@"SHT_CUDA_INFO"
	.sectionflags	@""
	.align	4


	//----- nvinfo : EIATTR_CUDA_API_VERSION
	.align		4
        /*0000*/ 	.byte	0x04, 0x37
        /*0002*/ 	.short	(.L_23 - .L_22)
.L_22:
        /*0004*/ 	.word	0x00000082


	//----- nvinfo : EIATTR_KPARAM_INFO
	.align		4
.L_23:
        /*0008*/ 	.byte	0x04, 0x17
        /*000a*/ 	.short	(.L_25 - .L_24)
.L_24:
        /*000c*/ 	.word	0x00000000
        /*0010*/ 	.short	0x0004
        /*0012*/ 	.short	0x001c
        /*0014*/ 	.byte	0x00, 0xf0, 0x11, 0x00


	//----- nvinfo : EIATTR_KPARAM_INFO
	.align		4
.L_25:
        /*0018*/ 	.byte	0x04, 0x17
        /*001a*/ 	.short	(.L_27 - .L_26)
.L_26:
        /*001c*/ 	.word	0x00000000
        /*0020*/ 	.short	0x0003
        /*0022*/ 	.short	0x0018
        /*0024*/ 	.byte	0x00, 0xf0, 0x11, 0x00


	//----- nvinfo : EIATTR_KPARAM_INFO
	.align		4
.L_27:
        /*0028*/ 	.byte	0x04, 0x17
        /*002a*/ 	.short	(.L_29 - .L_28)
.L_28:
        /*002c*/ 	.word	0x00000000
        /*0030*/ 	.short	0x0002
        /*0032*/ 	.short	0x0010
        /*0034*/ 	.byte	0x00, 0xf5, 0x21, 0x00


	//----- nvinfo : EIATTR_KPARAM_INFO
	.align		4
.L_29:
        /*0038*/ 	.byte	0x04, 0x17
        /*003a*/ 	.short	(.L_31 - .L_30)
.L_30:
        /*003c*/ 	.word	0x00000000
        /*0040*/ 	.short	0x0001
        /*0042*/ 	.short	0x0008
        /*0044*/ 	.byte	0x00, 0xf5, 0x21, 0x00


	//----- nvinfo : EIATTR_KPARAM_INFO
	.align		4
.L_31:
        /*0048*/ 	.byte	0x04, 0x17
        /*004a*/ 	.short	(.L_33 - .L_32)
.L_32:
        /*004c*/ 	.word	0x00000000
        /*0050*/ 	.short	0x0000
        /*0052*/ 	.short	0x0000
        /*0054*/ 	.byte	0x00, 0xf5, 0x21, 0x00


	//----- nvinfo : EIATTR_SPARSE_MMA_MASK
	.align		4
.L_33:
        /*0058*/ 	.byte	0x03, 0x50
        /*005a*/ 	.short	0x0000


	//----- nvinfo : EIATTR_MAXREG_COUNT
	.align		4
        /*005c*/ 	.byte	0x03, 0x1b
        /*005e*/ 	.short	0x00ff


	//----- nvinfo : EIATTR_MERCURY_ISA_VERSION
	.align		4
        /*0060*/ 	.byte	0x03, 0x5f
        /*0062*/ 	.short	0x0101


	//----- nvinfo : EIATTR_VRC_CTA_INIT_COUNT
	.align		4
        /*0064*/ 	.byte	0x02, 0x4a
	.zero		1
	.zero		1


	//----- nvinfo : EIATTR_EXIT_INSTR_OFFSETS
	.align		4
        /*0068*/ 	.byte	0x04, 0x1c
        /*006a*/ 	.short	(.L_35 - .L_34)


	//   ....[0]....
.L_34:
        /*006c*/ 	.word	0x000000b0


	//   ....[1]....
        /*0070*/ 	.word	0x00000160


	//   ....[2]....
        /*0074*/ 	.word	0x000001d0


	//   ....[3]....
        /*0078*/ 	.word	0x00000280


	//----- nvinfo : EIATTR_CBANK_PARAM_SIZE
	.align		4
.L_35:
        /*007c*/ 	.byte	0x03, 0x19
        /*007e*/ 	.short	0x0020


	//----- nvinfo : EIATTR_PARAM_CBANK
	.align		4
        /*0080*/ 	.byte	0x04, 0x0a
        /*0082*/ 	.short	(.L_37 - .L_36)
	.align		4
.L_36:
        /*0084*/ 	.word	index@(.nv.constant0._Z9addKernelPiS_S_ii)
        /*0088*/ 	.short	0x0380
        /*008a*/ 	.short	0x0020


	//----- nvinfo : EIATTR_SW_WAR
	.align		4
.L_37:
        /*008c*/ 	.byte	0x04, 0x36
        /*008e*/ 	.short	(.L_39 - .L_38)
.L_38:
        /*0090*/ 	.word	0x00000008
.L_39:


//--------------------- .nv.callgraph             --------------------------
	.section	.nv.callgraph,"",@"SHT_CUDA_CALLGRAPH"
	.align	4
	.sectionentsize	8
	.align		4
        /*0000*/ 	.word	0x00000000
	.align		4
        /*0004*/ 	.word	0xffffffff
	.align		4
        /*0008*/ 	.word	0x00000000
	.align		4
        /*000c*/ 	.word	0xfffffffe
	.align		4
        /*0010*/ 	.word	0x00000000
	.align		4
        /*0014*/ 	.word	0xfffffffd
	.align		4
        /*0018*/ 	.word	0x00000000
	.align		4
        /*001c*/ 	.word	0xfffffffc


//--------------------- .text._Z10syncKernelPi    --------------------------
	.section	.text._Z10syncKernelPi,"ax",@progbits
	.align	128
        .global         _Z10syncKernelPi
        .type           _Z10syncKernelPi,@function
        .size           _Z10syncKernelPi,(.L_x_4 - _Z10syncKernelPi)
        .other          _Z10syncKernelPi,@"STO_CUDA_ENTRY STV_DEFAULT"
_Z10syncKernelPi:
.text._Z10syncKernelPi:
[----:B------:R-:W-:Y:S08]  /*0000*/  LDC R1, c[0x0][0x37c] ;  /* 0x0000df00ff017b82 */ /* 0x000ff00000000800 */
[----:B------:R-:W0:Y:S01]  /*0010*/  LDC.64 R2, c[0x0][0x380] ;  /* 0x0000e000ff027b82 */ /* 0x000e220000000a00 */
[----:B------:R-:W0:Y:S02]  /*0020*/  LDCU.64 UR4, c[0x0][0x358] ;  /* 0x00006b00ff0477ac */ /* 0x000e240008000a00 */
[----:B0-----:R-:W2:Y:S02]  /*0030*/  LDG.E.STRONG.SYS R0, desc[UR4][R2.64] ;  /* 0x0000000402007981 */ /* 0x001ea4000c1f5900 */
[----:B--2---:R-:W-:-:S13]  /*0040*/  ISETP.NE.AND P0, PT, R0, 0x1, PT ;  /* 0x000000010000780c */ /* 0x004fda0003f05270 */
[----:B------:R-:W-:Y:S05]  /*0050*/  @!P0 EXIT ;  /* 0x000000000000894d */ /* 0x000fea0003800000 */
.L_x_0:
[----:B------:R-:W-:Y:S06]  /*0060*/  MEMBAR.SC.SYS ;  /* 0x0000000000007992 */ /* 0x000fec0000003000 */
[----:B------:R-:W-:-:S00]  /*0070*/  ERRBAR ;  /* 0x00000000000079ab */ /* 0x000fc00000000000 */
[----:B------:R-:W-:Y:S06]  /*0080*/  CGAERRBAR ;  /* 0x00000000000075ab */ /* 0x000fec0000000000 */
[----:B------:R-:W-:Y:S04]  /*0090*/  CCTL.IVALL ;  /* 0x00000000ff00798f */ /* 0x000fe80002000000 */
[----:B------:R-:W2:Y:S02]  /*00a0*/  LDG.E.STRONG.SYS R0, desc[UR4][R2.64] ;  /* 0x0000000402007981 */ /* 0x000ea4000c1f5900 */
[----:B--2---:R-:W-:-:S13]  /*00b0*/  ISETP.NE.AND P0, PT, R0, 0x1, PT ;  /* 0x000000010000780c */ /* 0x004fda0003f05270 */
[----:B------:R-:W-:Y:S05]  /*00c0*/  @P0 BRA `(.L_x_0) ;  /* 0xfffffffc00e40947 */ /* 0x000fea000383ffff */
[----:B------:R-:W-:Y:S05]  /*00d0*/  EXIT ;  /* 0x000000000000794d */ /* 0x000fea0003800000 */
.L_x_1:
[----:B------:R-:W-:-:S00]  /*00e0*/  BRA `(.L_x_1) ;  /* 0xfffffffc00fc7947 */ /* 0x000fc0000383ffff */
[----:B------:R-:W-:-:S00]  /*00f0*/  NOP ;  /* 0x0000000000007918 */ /* 0x000fc00000000000 */
        /* <DEDUP_REMOVED lines=8> */
.L_x_4:


//--------------------- .text._Z9addKernelPiS_S_ii --------------------------
	.section	.text._Z9addKernelPiS_S_ii,"ax",@progbits
	.align	128
        .global         _Z9addKernelPiS_S_ii
        .type           _Z9addKernelPiS_S_ii,@function
        .size           _Z9addKernelPiS_S_ii,(.L_x_5 - _Z9addKernelPiS_S_ii)
        .other          _Z9addKernelPiS_S_ii,@"STO_CUDA_ENTRY STV_DEFAULT"
_Z9addKernelPiS_S_ii:
.text._Z9addKernelPiS_S_ii:
[----:B------:R-:W-:Y:S01]  /*0000*/  LDC R1, c[0x0][0x37c] ;  /* 0x0000df00ff017b82 */ /* 0x000fe20000000800 */
[----:B------:R-:W0:Y:S02]  /*0010*/  LDCU UR4, c[0x0][0x39c] ;  /* 0x00007380ff0477ac */ /* 0x000e240008000800 */
[----:B0-----:R-:W-:Y:S01]  /*0020*/  UISETP.NE.AND UP0, UPT, UR4, 0x1, UPT ;  /* 0x000000010400788c */ /* 0x001fe2000bf05270 */
[----:B------:R-:W0:Y:S08]  /*0030*/  LDCU.64 UR4, c[0x0][0x358] ;  /* 0x00006b00ff0477ac */ /* 0x000e300008000a00 */
[----:B------:R-:W-:Y:S05]  /*0040*/  BRA.U UP0, `(.L_x_2) ;  /* 0x0000000100487547 */ /* 0x000fea000b800000 */
[----:B------:R-:W1:Y:S01]  /*0050*/  S2R R9, SR_TID.X ;  /* 0x0000000000097919 */ /* 0x000e620000002100 */
[----:B------:R-:W1:Y:S01]  /*0060*/  S2UR UR6, SR_CTAID.X ;  /* 0x00000000000679c3 */ /* 0x000e620000002500 */
[----:B------:R-:W2:Y:S07]  /*0070*/  LDCU UR7, c[0x0][0x398] ;  /* 0x00007300ff0777ac */ /* 0x000eae0008000800 */
[----:B------:R-:W1:Y:S02]  /*0080*/  LDC R0, c[0x0][0x360] ;  /* 0x0000d800ff007b82 */ /* 0x000e640000000800 */
[----:B-1----:R-:W-:-:S05]  /*0090*/  IMAD R9, R0, UR6, R9 ;  /* 0x0000000600097c24 */ /* 0x002fca000f8e0209 */
[----:B--2---:R-:W-:-:S13]  /*00a0*/  ISETP.GE.AND P0, PT, R9, UR7, PT ;  /* 0x0000000709007c0c */ /* 0x004fda000bf06270 */
[----:B0-----:R-:W-:Y:S05]  /*00b0*/  @P0 EXIT ;  /* 0x000000000000094d */ /* 0x001fea0003800000 */
[----:B------:R-:W0:Y:S08]  /*00c0*/  LDC.64 R2, c[0x0][0x380] ;  /* 0x0000e000ff027b82 */ /* 0x000e300000000a00 */
[----:B------:R-:W1:Y:S08]  /*00d0*/  LDC.64 R4, c[0x0][0x388] ;  /* 0x0000e200ff047b82 */ /* 0x000e700000000a00 */
[----:B------:R-:W2:Y:S01]  /*00e0*/  LDC.64 R6, c[0x0][0x390] ;  /* 0x0000e400ff067b82 */ /* 0x000ea20000000a00 */
[----:B0-----:R-:W-:-:S06]  /*00f0*/  IMAD.WIDE R2, R9, 0x4, R2 ;  /* 0x0000000409027825 */ /* 0x001fcc00078e0202 */
[----:B------:R-:W3:Y:S01]  /*0100*/  LDG.E R2, desc[UR4][R2.64] ;  /* 0x0000000402027981 */ /* 0x000ee2000c1e1900 */
[----:B-1----:R-:W-:-:S06]  /*0110*/  IMAD.WIDE R4, R9, 0x4, R4 ;  /* 0x0000000409047825 */ /* 0x002fcc00078e0204 */
[----:B------:R-:W3:Y:S01]  /*0120*/  LDG.E R5, desc[UR4][R4.64] ;  /* 0x0000000404057981 */ /* 0x000ee2000c1e1900 */
[----:B--2---:R-:W-:Y:S01]  /*0130*/  IMAD.WIDE R6, R9, 0x4, R6 ;  /* 0x0000000409067825 */ /* 0x004fe200078e0206 */
[----:B---3--:R-:W-:-:S05]  /*0140*/  IADD3 R9, PT, PT, R2, R5, RZ ;  /* 0x0000000502097210 */ /* 0x008fca0007ffe0ff */
[----:B------:R-:W-:Y:S01]  /*0150*/  STG.E desc[UR4][R6.64], R9 ;  /* 0x0000000906007986 */ /* 0x000fe2000c101904 */
[----:B------:R-:W-:Y:S05]  /*0160*/  EXIT ;  /* 0x000000000000794d */ /* 0x000fea0003800000 */
.L_x_2:
        /* <DEDUP_REMOVED lines=18> */
.L_x_3:
        /* <DEDUP_REMOVED lines=15> */
.L_x_5:


//--------------------- .nv.shared.reserved.0     --------------------------
	.section	.nv.shared.reserved.0,"aw",@nobits
	.weak		__nv_reservedSMEM_offset_0_alias
	.size		__nv_reservedSMEM_offset_0_alias, 0, 64
	.other		__nv_reservedSMEM_offset_0_alias,@"STO_CUDA_RESERVED_SHARED STV_DEFAULT"
__nv_reservedSMEM_offset_0_alias:
	.zero		0
	.zero		64


//--------------------- .nv.constant0._Z10syncKernelPi --------------------------
	.section	.nv.constant0._Z10syncKernelPi,"a",@progbits
	.sectionflags	@""
	.align	4
.nv.constant0._Z10syncKernelPi:
	.zero		904


//--------------------- .nv.constant0._Z9addKernelPiS_S_ii --------------------------
	.section	.nv.constant0._Z9addKernelPiS_S_ii,"a",@progbits
	.sectionflags	@""
	.align	4
.nv.constant0._Z9addKernelPiS_S_ii:
	.zero		928


//--------------------- SYMBOLS --------------------------

	.type		.nv.reservedSmem.offset0,@object
	.size		.nv.reservedSmem.offset0,0x4
